//
// Generated by NVIDIA NVVM Compiler
//
// Compiler Build ID: CL-36424714
// Cuda compilation tools, release 13.0, V13.0.88
// Based on NVVM 20.0.0
//

.version 9.0
.target sm_100
.address_size 64

	// .globl	_Z10prefix_sumPKfPfS1_i
// _ZZ10prefix_sumPKfPfS1_iE4buf1 has been demoted
// _ZZ10prefix_sumPKfPfS1_iE4buf2 has been demoted
// _ZZ20add_block_prefix_sumPfPKfiE10prefix_sum has been demoted

.visible .entry _Z10prefix_sumPKfPfS1_i(
	.param .u64 .ptr .align 1 _Z10prefix_sumPKfPfS1_i_param_0,
	.param .u64 .ptr .align 1 _Z10prefix_sumPKfPfS1_i_param_1,
	.param .u64 .ptr .align 1 _Z10prefix_sumPKfPfS1_i_param_2,
	.param .u32 _Z10prefix_sumPKfPfS1_i_param_3
)
{
	.reg .pred 	%p<9>;
	.reg .b32 	%r<35>;
	.reg .b32 	%f<13>;
	.reg .b64 	%rd<13>;
	// demoted variable
	.shared .align 4 .b8 _ZZ10prefix_sumPKfPfS1_iE4buf1[4096];
	// demoted variable
	.shared .align 4 .b8 _ZZ10prefix_sumPKfPfS1_iE4buf2[4096];
	ld.param.u64 	%rd1, [_Z10prefix_sumPKfPfS1_i_param_0];
	ld.param.u64 	%rd2, [_Z10prefix_sumPKfPfS1_i_param_1];
	ld.param.u64 	%rd3, [_Z10prefix_sumPKfPfS1_i_param_2];
	ld.param.u32 	%r12, [_Z10prefix_sumPKfPfS1_i_param_3];
	mov.u32 	%r1, %ctaid.x;
	mov.u32 	%r2, %ntid.x;
	mov.u32 	%r3, %tid.x;
	mad.lo.s32 	%r4, %r1, %r2, %r3;
	setp.ge.s32 	%p1, %r4, %r12;
	mov.f32 	%f11, 0f00000000;
	@%p1 bra 	$L__BB0_2;
	cvta.to.global.u64 	%rd4, %rd1;
	mul.wide.s32 	%rd5, %r4, 4;
	add.s64 	%rd6, %rd4, %rd5;
	ld.global.f32 	%f11, [%rd6];
$L__BB0_2:
	shl.b32 	%r14, %r3, 2;
	mov.u32 	%r34, _ZZ10prefix_sumPKfPfS1_iE4buf1;
	add.s32 	%r15, %r34, %r14;
	st.shared.f32 	[%r15], %f11;
	bar.sync 	0;
	setp.lt.u32 	%p2, %r2, 2;
	@%p2 bra 	$L__BB0_8;
	shr.u32 	%r5, %r2, 1;
	mov.u32 	%r33, _ZZ10prefix_sumPKfPfS1_iE4buf1;
	mov.u32 	%r32, _ZZ10prefix_sumPKfPfS1_iE4buf2;
	mov.b32 	%r31, 1;
$L__BB0_4:
	mov.u32 	%r34, %r32;
	setp.lt.u32 	%p3, %r3, %r31;
	@%p3 bra 	$L__BB0_6;
	add.s32 	%r20, %r33, %r14;
	ld.shared.f32 	%f7, [%r20];
	sub.s32 	%r21, %r3, %r31;
	shl.b32 	%r22, %r21, 2;
	add.s32 	%r23, %r33, %r22;
	ld.shared.f32 	%f8, [%r23];
	add.f32 	%f12, %f7, %f8;
	bra.uni 	$L__BB0_7;
$L__BB0_6:
	add.s32 	%r25, %r33, %r14;
	ld.shared.f32 	%f12, [%r25];
$L__BB0_7:
	add.s32 	%r27, %r34, %r14;
	st.shared.f32 	[%r27], %f12;
	bar.sync 	0;
	shl.b32 	%r31, %r31, 1;
	setp.le.u32 	%p4, %r31, %r5;
	mov.u32 	%r32, %r33;
	mov.u32 	%r33, %r34;
	@%p4 bra 	$L__BB0_4;
$L__BB0_8:
	setp.eq.s64 	%p5, %rd3, 0;
	add.s32 	%r28, %r2, -1;
	setp.ne.s32 	%p6, %r3, %r28;
	add.s32 	%r11, %r34, %r14;
	or.pred  	%p7, %p5, %p6;
	@%p7 bra 	$L__BB0_10;
	ld.shared.f32 	%f9, [%r11];
	cvta.to.global.u64 	%rd7, %rd3;
	mul.wide.u32 	%rd8, %r1, 4;
	add.s64 	%rd9, %rd7, %rd8;
	st.global.f32 	[%rd9], %f9;
$L__BB0_10:
	setp.ge.s32 	%p8, %r4, %r12;
	@%p8 bra 	$L__BB0_12;
	ld.shared.f32 	%f10, [%r11];
	cvta.to.global.u64 	%rd10, %rd2;
	mul.wide.s32 	%rd11, %r4, 4;
	add.s64 	%rd12, %rd10, %rd11;
	st.global.f32 	[%rd12], %f10;
$L__BB0_12:
	ret;

}
	// .globl	_Z20add_block_prefix_sumPfPKfi
.visible .entry _Z20add_block_prefix_sumPfPKfi(
	.param .u64 .ptr .align 1 _Z20add_block_prefix_sumPfPKfi_param_0,
	.param .u64 .ptr .align 1 _Z20add_block_prefix_sumPfPKfi_param_1,
	.param .u32 _Z20add_block_prefix_sumPfPKfi_param_2
)
{
	.reg .pred 	%p<5>;
	.reg .b32 	%r<7>;
	.reg .b32 	%f<5>;
	.reg .b64 	%rd<9>;
	// demoted variable
	.shared .align 4 .f32 _ZZ20add_block_prefix_sumPfPKfiE10prefix_sum;
	ld.param.u64 	%rd1, [_Z20add_block_prefix_sumPfPKfi_param_0];
	ld.param.u64 	%rd2, [_Z20add_block_prefix_sumPfPKfi_param_1];
	ld.param.u32 	%r4, [_Z20add_block_prefix_sumPfPKfi_param_2];
	mov.u32 	%r1, %ctaid.x;
	mov.u32 	%r5, %ntid.x;
	mov.u32 	%r2, %tid.x;
	mad.lo.s32 	%r3, %r1, %r5, %r2;
	setp.eq.s32 	%p1, %r1, 0;
	setp.ge.s32 	%p2, %r3, %r4;
	or.pred  	%p3, %p1, %p2;
	@%p3 bra 	$L__BB1_4;
	setp.ne.s32 	%p4, %r2, 0;
	@%p4 bra 	$L__BB1_3;
	add.s32 	%r6, %r1, -1;
	cvta.to.global.u64 	%rd3, %rd2;
	mul.wide.u32 	%rd4, %r6, 4;
	add.s64 	%rd5, %rd3, %rd4;
	ld.global.f32 	%f1, [%rd5];
	st.shared.f32 	[_ZZ20add_block_prefix_sumPfPKfiE10prefix_sum], %f1;
$L__BB1_3:
	bar.sync 	0;
	ld.shared.f32 	%f2, [_ZZ20add_block_prefix_sumPfPKfiE10prefix_sum];
	cvta.to.global.u64 	%rd6, %rd1;
	mul.wide.s32 	%rd7, %r3, 4;
	add.s64 	%rd8, %rd6, %rd7;
	ld.global.f32 	%f3, [%rd8];
	add.f32 	%f4, %f2, %f3;
	st.global.f32 	[%rd8], %f4;
$L__BB1_4:
	ret;

}


// ===== COMPILED SASS (sm_100) =====

	.target	sm_100

	.elftype	@"ET_EXEC"


//--------------------- .note.nv.tkinfo           --------------------------
	.section	.note.nv.tkinfo,"",@"SHT_NOTE"
	.sectionflags	@"SHF_NOTE_NV_TKINFO"
	.tkinfo
        /*0018*/ 	.word	0x00000002
        /*0030*/ 	.string	""
        /*0030*/ 	.string	"ptxas"
        /*0030*/ 	.string	"Cuda compilation tools, release 13.0, V13.0.88"
        /*0030*/ 	.string	"Build cuda_13.0.r13.0/compiler.36424714_0"
        /*0030*/ 	.string	"-arch sm_100 -m 64 "



//--------------------- .note.nv.cuinfo           --------------------------
	.section	.note.nv.cuinfo,"",@"SHT_NOTE"
	.sectionflags	@"SHF_NOTE_NV_CUINFO"
        /*0018*/ 	.short	0x0002
        /*001a*/ 	.short	0x0064
        /*001c*/ 	.short	0x0082
	.zero		2


//--------------------- .nv.info                  --------------------------
	.section	.nv.info,"",@"SHT_CUDA_INFO"
	.align	4


	//----- nvinfo : EIATTR_REGCOUNT
	.align		4
        /*0000*/ 	.byte	0x04, 0x2f
        /*0002*/ 	.short	(.L_1 - .L_0)
	.align		4
.L_0:
        /*0004*/ 	.word	index@(_Z10prefix_sumPKfPfS1_i)
        /*0008*/ 	.word	0x0000000c


	//----- nvinfo : EIATTR_FRAME_SIZE
	.align		4
.L_1:
        /*000c*/ 	.byte	0x04, 0x11
        /*000e*/ 	.short	(.L_3 - .L_2)
	.align		4
.L_2:
        /*0010*/ 	.word	index@(_Z10prefix_sumPKfPfS1_i)
        /*0014*/ 	.word	0x00000000


	//----- nvinfo : EIATTR_REGCOUNT
	.align		4
.L_3:
        /*0018*/ 	.byte	0x04, 0x2f
        /*001a*/ 	.short	(.L_5 - .L_4)
	.align		4
.L_4:
        /*001c*/ 	.word	index@(_Z20add_block_prefix_sumPfPKfi)
        /*0020*/ 	.word	0x0000000a


	//----- nvinfo : EIATTR_FRAME_SIZE
	.align		4
.L_5:
        /*0024*/ 	.byte	0x04, 0x11
        /*0026*/ 	.short	(.L_7 - .L_6)
	.align		4
.L_6:
        /*0028*/ 	.word	index@(_Z20add_block_prefix_sumPfPKfi)
        /*002c*/ 	.word	0x00000000


	//----- nvinfo : EIATTR_MIN_STACK_SIZE
	.align		4
.L_7:
        /*0030*/ 	.byte	0x04, 0x12
        /*0032*/ 	.short	(.L_9 - .L_8)
	.align		4
.L_8:
        /*0034*/ 	.word	index@(_Z20add_block_prefix_sumPfPKfi)
        /*0038*/ 	.word	0x00000000


	//----- nvinfo : EIATTR_MIN_STACK_SIZE
	.align		4
.L_9:
        /*003c*/ 	.byte	0x04, 0x12
        /*003e*/ 	.short	(.L_11 - .L_10)
	.align		4
.L_10:
        /*0040*/ 	.word	index@(_Z10prefix_sumPKfPfS1_i)
        /*0044*/ 	.word	0x00000000
.L_11:


//--------------------- .nv.compat                --------------------------
	.section	.nv.compat,"",@"SHT_CUDA_COMPAT_INFO"
	.align	4
        /*0000*/ 	.byte	0x02, 0x09, 0x00, 0x00, 0x02, 0x02, 0x01, 0x00, 0x02, 0x05, 0x05, 0x00, 0x03, 0x07, 0x01, 0x01
        /*0010*/ 	.byte	0x02, 0x03, 0x00, 0x00, 0x02, 0x06, 0x01, 0x00, 0x04, 0x0b, 0x08, 0x00, 0x09, 0x00, 0x00, 0x00
        /*0020*/ 	.byte	0x00, 0x00, 0x00, 0x00


//--------------------- .nv.info._Z20add_block_prefix_sumPfPKfi --------------------------
	.section	.nv.info._Z20add_block_prefix_sumPfPKfi,"",@"SHT_CUDA_INFO"
	.sectionflags	@""
	.align	4


	//----- nvinfo : EIATTR_CUDA_API_VERSION
	.align		4
        /*0000*/ 	.byte	0x04, 0x37
        /*0002*/ 	.short	(.L_13 - .L_12)
.L_12:
        /*0004*/ 	.word	0x00000082


	//----- nvinfo : EIATTR_KPARAM_INFO
	.align		4
.L_13:
        /*0008*/ 	.byte	0x04, 0x17
        /*000a*/ 	.short	(.L_15 - .L_14)
.L_14:
        /*000c*/ 	.word	0x00000000
        /*0010*/ 	.short	0x0002
        /*0012*/ 	.short	0x0010
        /*0014*/ 	.byte	0x00, 0xf0, 0x11, 0x00


	//----- nvinfo : EIATTR_KPARAM_INFO
	.align		4
.L_15:
        /*0018*/ 	.byte	0x04, 0x17
        /*001a*/ 	.short	(.L_17 - .L_16)
.L_16:
        /*001c*/ 	.word	0x00000000
        /*0020*/ 	.short	0x0001
        /*0022*/ 	.short	0x0008
        /*0024*/ 	.byte	0x00, 0xf5, 0x21, 0x00


	//----- nvinfo : EIATTR_KPARAM_INFO
	.align		4
.L_17:
        /*0028*/ 	.byte	0x04, 0x17
        /*002a*/ 	.short	(.L_19 - .L_18)
.L_18:
        /*002c*/ 	.word	0x00000000
        /*0030*/ 	.short	0x0000
        /*0032*/ 	.short	0x0000
        /*0034*/ 	.byte	0x00, 0xf5, 0x21, 0x00


	//----- nvinfo : EIATTR_SPARSE_MMA_MASK
	.align		4
.L_19:
        /*0038*/ 	.byte	0x03, 0x50
        /*003a*/ 	.short	0x0000


	//----- nvinfo : EIATTR_MAXREG_COUNT
	.align		4
        /*003c*/ 	.byte	0x03, 0x1b
        /*003e*/ 	.short	0x00ff


	//----- nvinfo : EIATTR_NUM_BARRIERS
	.align		4
        /*0040*/ 	.byte	0x02, 0x4c
        /*0042*/ 	.byte	0x01
	.zero		1


	//----- nvinfo : EIATTR_MERCURY_ISA_VERSION
	.align		4
        /*0044*/ 	.byte	0x03, 0x5f
        /*0046*/ 	.short	0x0101


	//----- nvinfo : EIATTR_VRC_CTA_INIT_COUNT
	.align		4
        /*0048*/ 	.byte	0x02, 0x4a
	.zero		1
	.zero		1


	//----- nvinfo : EIATTR_EXIT_INSTR_OFFSETS
	.align		4
        /*004c*/ 	.byte	0x04, 0x1c
        /*004e*/ 	.short	(.L_21 - .L_20)


	//   ....[0]....
.L_20:
        /*0050*/ 	.word	0x00000080


	//   ....[1]....
        /*0054*/ 	.word	0x000001a0


	//----- nvinfo : EIATTR_CBANK_PARAM_SIZE
	.align		4
.L_21:
        /*0058*/ 	.byte	0x03, 0x19
        /*005a*/ 	.short	0x0014


	//----- nvinfo : EIATTR_PARAM_CBANK
	.align		4
        /*005c*/ 	.byte	0x04, 0x0a
        /*005e*/ 	.short	(.L_23 - .L_22)
	.align		4
.L_22:
        /*0060*/ 	.word	index@(.nv.constant0._Z20add_block_prefix_sumPfPKfi)
        /*0064*/ 	.short	0x0380
        /*0066*/ 	.short	0x0014


	//----- nvinfo : EIATTR_SW_WAR
	.align		4
.L_23:
        /*0068*/ 	.byte	0x04, 0x36
        /*006a*/ 	.short	(.L_25 - .L_24)
.L_24:
        /*006c*/ 	.word	0x00000008
.L_25:


//--------------------- .nv.info._Z10prefix_sumPKfPfS1_i --------------------------
	.section	.nv.info._Z10prefix_sumPKfPfS1_i,"",@"SHT_CUDA_INFO"
	.sectionflags	@""
	.align	4


	//----- nvinfo : EIATTR_CUDA_API_VERSION
	.align		4
        /*0000*/ 	.byte	0x04, 0x37
        /*0002*/ 	.short	(.L_27 - .L_26)
.L_26:
        /*0004*/ 	.word	0x00000082


	//----- nvinfo : EIATTR_KPARAM_INFO
	.align		4
.L_27:
        /*0008*/ 	.byte	0x04, 0x17
        /*000a*/ 	.short	(.L_29 - .L_28)
.L_28:
        /*000c*/ 	.word	0x00000000
        /*0010*/ 	.short	0x0003
        /*0012*/ 	.short	0x0018
        /*0014*/ 	.byte	0x00, 0xf0, 0x11, 0x00


	//----- nvinfo : EIATTR_KPARAM_INFO
	.align		4
.L_29:
        /*0018*/ 	.byte	0x04, 0x17
        /*001a*/ 	.short	(.L_31 - .L_30)
.L_30:
        /*001c*/ 	.word	0x00000000
        /*0020*/ 	.short	0x0002
        /*0022*/ 	.short	0x0010
        /*0024*/ 	.byte	0x00, 0xf5, 0x21, 0x00


	//----- nvinfo : EIATTR_KPARAM_INFO
	.align		4
.L_31:
        /*0028*/ 	.byte	0x04, 0x17
        /*002a*/ 	.short	(.L_33 - .L_32)
.L_32:
        /*002c*/ 	.word	0x00000000
        /*0030*/ 	.short	0x0001
        /*0032*/ 	.short	0x0008
        /*0034*/ 	.byte	0x00, 0xf5, 0x21, 0x00


	//----- nvinfo : EIATTR_KPARAM_INFO
	.align		4
.L_33:
        /*0038*/ 	.byte	0x04, 0x17
        /*003a*/ 	.short	(.L_35 - .L_34)
.L_34:
        /*003c*/ 	.word	0x00000000
        /*0040*/ 	.short	0x0000
        /*0042*/ 	.short	0x0000
        /*0044*/ 	.byte	0x00, 0xf5, 0x21, 0x00


	//----- nvinfo : EIATTR_SPARSE_MMA_MASK
	.align		4
.L_35:
        /*0048*/ 	.byte	0x03, 0x50
        /*004a*/ 	.short	0x0000


	//----- nvinfo : EIATTR_MAXREG_COUNT
	.align		4
        /*004c*/ 	.byte	0x03, 0x1b
        /*004e*/ 	.short	0x00ff


	//----- nvinfo : EIATTR_NUM_BARRIERS
	.align		4
        /*0050*/ 	.byte	0x02, 0x4c
        /*0052*/ 	.byte	0x01
	.zero		1


	//----- nvinfo : EIATTR_MERCURY_ISA_VERSION
	.align		4
        /*0054*/ 	.byte	0x03, 0x5f
        /*0056*/ 	.short	0x0101


	//----- nvinfo : EIATTR_VRC_CTA_INIT_COUNT
	.align		4
        /*0058*/ 	.byte	0x02, 0x4a
	.zero		1
	.zero		1


	//----- nvinfo : EIATTR_EXIT_INSTR_OFFSETS
	.align		4
        /*005c*/ 	.byte	0x04, 0x1c
        /*005e*/ 	.short	(.L_37 - .L_36)


	//   ....[0]....
.L_36:
        /*0060*/ 	.word	0x00000350


	//   ....[1]....
        /*0064*/ 	.word	0x000003a0


	//----- nvinfo : EIATTR_CBANK_PARAM_SIZE
	.align		4
.L_37:
        /*0068*/ 	.byte	0x03, 0x19
        /*006a*/ 	.short	0x001c


	//----- nvinfo : EIATTR_PARAM_CBANK
	.align		4
        /*006c*/ 	.byte	0x04, 0x0a
        /*006e*/ 	.short	(.L_39 - .L_38)
	.align		4
.L_38:
        /*0070*/ 	.word	index@(.nv.constant0._Z10prefix_sumPKfPfS1_i)
        /*0074*/ 	.short	0x0380
        /*0076*/ 	.short	0x001c


	//----- nvinfo : EIATTR_SW_WAR
	.align		4
.L_39:
        /*0078*/ 	.byte	0x04, 0x36
        /*007a*/ 	.short	(.L_41 - .L_40)
.L_40:
        /*007c*/ 	.word	0x00000008
.L_41:


//--------------------- .nv.callgraph             --------------------------
	.section	.nv.callgraph,"",@"SHT_CUDA_CALLGRAPH"
	.align	4
	.sectionentsize	8
	.align		4
        /*0000*/ 	.word	0x00000000
	.align		4
        /*0004*/ 	.word	0xffffffff
	.align		4
        /*0008*/ 	.word	0x00000000
	.align		4
        /*000c*/ 	.word	0xfffffffe
	.align		4
        /*0010*/ 	.word	0x00000000
	.align		4
        /*0014*/ 	.word	0xfffffffd
	.align		4
        /*0018*/ 	.word	0x00000000
	.align		4
        /*001c*/ 	.word	0xfffffffc


//--------------------- .text._Z20add_block_prefix_sumPfPKfi --------------------------
	.section	.text._Z20add_block_prefix_sumPfPKfi,"ax",@progbits
	.align	128
        .global         _Z20add_block_prefix_sumPfPKfi
        .type           _Z20add_block_prefix_sumPfPKfi,@function
        .size           _Z20add_block_prefix_sumPfPKfi,(.L_x_4 - _Z20add_block_prefix_sumPfPKfi)
        .other          _Z20add_block_prefix_sumPfPKfi,@"STO_CUDA_ENTRY STV_DEFAULT"
_Z20add_block_prefix_sumPfPKfi:
.text._Z20add_block_prefix_sumPfPKfi:
[----:B------:R-:W-:Y:S01]  /*0000*/  LDC R1, c[0x0][0x37c] ;  /* 0x0000df00ff017b82 */ /* 0x000fe20000000800 */
[----:B------:R-:W0:Y:S01]  /*0010*/  S2R R5, SR_CTAID.X ;  /* 0x0000000000057919 */ /* 0x000e220000002500 */
[----:B------:R-:W0:Y:S01]  /*0020*/  LDCU UR4, c[0x0][0x360] ;  /* 0x00006c00ff0477ac */ /* 0x000e220008000800 */
[----:B------:R-:W0:Y:S01]  /*0030*/  S2R R0, SR_TID.X ;  /* 0x0000000000007919 */ /* 0x000e220000002100 */
[----:B------:R-:W1:Y:S01]  /*0040*/  LDCU UR5, c[0x0][0x390] ;  /* 0x00007200ff0577ac */ /* 0x000e620008000800 */
[----:B0-----:R-:W-:-:S05]  /*0050*/  IMAD R7, R5, UR4, R0 ;  /* 0x0000000405077c24 */ /* 0x001fca000f8e0200 */
[----:B-1----:R-:W-:-:S04]  /*0060*/  ISETP.GE.AND P0, PT, R7, UR5, PT ;  /* 0x0000000507007c0c */ /* 0x002fc8000bf06270 */
[----:B------:R-:W-:-:S13]  /*0070*/  ISETP.EQ.OR P0, PT, R5, RZ, P0 ;  /* 0x000000ff0500720c */ /* 0x000fda0000702670 */
[----:B------:R-:W-:Y:S05]  /*0080*/  @P0 EXIT ;  /* 0x000000000000094d */ /* 0x000fea0003800000 */
[----:B------:R-:W-:Y:S01]  /*0090*/  ISETP.NE.AND P0, PT, R0, RZ, PT ;  /* 0x000000ff0000720c */ /* 0x000fe20003f05270 */
[----:B------:R-:W0:-:S12]  /*00a0*/  LDCU.64 UR6, c[0x0][0x358] ;  /* 0x00006b00ff0677ac */ /* 0x000e180008000a00 */
[----:B------:R-:W1:Y:S01]  /*00b0*/  @!P0 LDC.64 R2, c[0x0][0x388] ;  /* 0x0000e200ff028b82 */ /* 0x000e620000000a00 */
[----:B------:R-:W-:-:S05]  /*00c0*/  @!P0 IADD3 R5, PT, PT, R5, -0x1, RZ ;  /* 0xffffffff05058810 */ /* 0x000fca0007ffe0ff */
[----:B-1----:R-:W-:Y:S02]  /*00d0*/  @!P0 IMAD.WIDE.U32 R2, R5, 0x4, R2 ;  /* 0x0000000405028825 */ /* 0x002fe400078e0002 */
[----:B------:R-:W1:Y:S04]  /*00e0*/  S2UR UR5, SR_CgaCtaId ;  /* 0x00000000000579c3 */ /* 0x000e680000008800 */
[----:B0-----:R-:W2:Y:S01]  /*00f0*/  @!P0 LDG.E R2, desc[UR6][R2.64] ;  /* 0x0000000602028981 */ /* 0x001ea2000c1e1900 */
[----:B------:R-:W-:-:S03]  /*0100*/  UMOV UR4, 0x400 ;  /* 0x0000040000047882 */ /* 0x000fc60000000000 */
[----:B------:R-:W0:Y:S01]  /*0110*/  LDC.64 R4, c[0x0][0x380] ;  /* 0x0000e000ff047b82 */ /* 0x000e220000000a00 */
[----:B-1----:R-:W-:Y:S01]  /*0120*/  ULEA UR4, UR5, UR4, 0x18 ;  /* 0x0000000405047291 */ /* 0x002fe2000f8ec0ff */
[----:B0-----:R-:W-:-:S08]  /*0130*/  IMAD.WIDE R4, R7, 0x4, R4 ;  /* 0x0000000407047825 */ /* 0x001fd000078e0204 */
[----:B--2---:R-:W-:Y:S01]  /*0140*/  @!P0 STS [UR4], R2 ;  /* 0x00000002ff008988 */ /* 0x004fe20008000804 */
[----:B------:R-:W-:Y:S06]  /*0150*/  BAR.SYNC.DEFER_BLOCKING 0x0 ;  /* 0x0000000000007b1d */ /* 0x000fec0000010000 */
[----:B------:R-:W2:Y:S04]  /*0160*/  LDG.E R7, desc[UR6][R4.64] ;  /* 0x0000000604077981 */ /* 0x000ea8000c1e1900 */
[----:B------:R-:W2:Y:S02]  /*0170*/  LDS R0, [UR4] ;  /* 0x00000004ff007984 */ /* 0x000ea40008000800 */
[----:B--2---:R-:W-:-:S05]  /*0180*/  FADD R7, R0, R7 ;  /* 0x0000000700077221 */ /* 0x004fca0000000000 */
[----:B------:R-:W-:Y:S01]  /*0190*/  STG.E desc[UR6][R4.64], R7 ;  /* 0x0000000704007986 */ /* 0x000fe2000c101906 */
[----:B------:R-:W-:Y:S05]  /*01a0*/  EXIT ;  /* 0x000000000000794d */ /* 0x000fea0003800000 */
.L_x_0:
[----:B------:R-:W-:-:S00]  /*01b0*/  BRA `(.L_x_0) ;  /* 0xfffffffc00fc7947 */ /* 0x000fc0000383ffff */
[----:B------:R-:W-:-:S00]  /*01c0*/  NOP ;  /* 0x0000000000007918 */ /* 0x000fc00000000000 */
        /* <DEDUP_REMOVED lines=11> */
.L_x_4:


//--------------------- .text._Z10prefix_sumPKfPfS1_i --------------------------
	.section	.text._Z10prefix_sumPKfPfS1_i,"ax",@progbits
	.align	128
        .global         _Z10prefix_sumPKfPfS1_i
        .type           _Z10prefix_sumPKfPfS1_i,@function
        .size           _Z10prefix_sumPKfPfS1_i,(.L_x_5 - _Z10prefix_sumPKfPfS1_i)
        .other          _Z10prefix_sumPKfPfS1_i,@"STO_CUDA_ENTRY STV_DEFAULT"
_Z10prefix_sumPKfPfS1_i:
.text._Z10prefix_sumPKfPfS1_i:
[----:B------:R-:W-:Y:S01]  /*0000*/  LDC R1, c[0x0][0x37c] ;  /* 0x0000df00ff017b82 */ /* 0x000fe20000000800 */
[----:B------:R-:W0:Y:S01]  /*0010*/  S2R R9, SR_CTAID.X ;  /* 0x0000000000097919 */ /* 0x000e220000002500 */
[----:B------:R-:W0:Y:S01]  /*0020*/  LDCU UR7, c[0x0][0x360] ;  /* 0x00006c00ff0777ac */ /* 0x000e220008000800 */
[----:B------:R-:W-:Y:S01]  /*0030*/  IMAD.MOV.U32 R0, RZ, RZ, RZ ;  /* 0x000000ffff007224 */ /* 0x000fe200078e00ff */
[----:B------:R-:W0:Y:S01]  /*0040*/  S2R R6, SR_TID.X ;  /* 0x0000000000067919 */ /* 0x000e220000002100 */
[----:B------:R-:W1:Y:S01]  /*0050*/  LDCU UR4, c[0x0][0x398] ;  /* 0x00007300ff0477ac */ /* 0x000e620008000800 */
[----:B------:R-:W2:Y:S01]  /*0060*/  LDCU.64 UR10, c[0x0][0x358] ;  /* 0x00006b00ff0a77ac */ /* 0x000ea20008000a00 */
[----:B0-----:R-:W-:-:S05]  /*0070*/  IMAD R5, R9, UR7, R6 ;  /* 0x0000000709057c24 */ /* 0x001fca000f8e0206 */
[----:B-1----:R-:W-:-:S13]  /*0080*/  ISETP.GE.AND P0, PT, R5, UR4, PT ;  /* 0x0000000405007c0c */ /* 0x002fda000bf06270 */
[----:B------:R-:W0:Y:S02]  /*0090*/  @!P0 LDC.64 R2, c[0x0][0x380] ;  /* 0x0000e000ff028b82 */ /* 0x000e240000000a00 */
[----:B0-----:R-:W-:-:S05]  /*00a0*/  @!P0 IMAD.WIDE R2, R5, 0x4, R2 ;  /* 0x0000000405028825 */ /* 0x001fca00078e0202 */
[----:B--2---:R-:W2:Y:S01]  /*00b0*/  @!P0 LDG.E R0, desc[UR10][R2.64] ;  /* 0x0000000a02008981 */ /* 0x004ea2000c1e1900 */
[----:B------:R-:W0:Y:S01]  /*00c0*/  S2UR UR6, SR_CgaCtaId ;  /* 0x00000000000679c3 */ /* 0x000e220000008800 */
[----:B------:R-:W-:Y:S01]  /*00d0*/  UMOV UR4, 0x400 ;  /* 0x0000040000047882 */ /* 0x000fe20000000000 */
[----:B------:R-:W-:Y:S02]  /*00e0*/  UISETP.GE.U32.AND UP0, UPT, UR7, 0x2, UPT ;  /* 0x000000020700788c */ /* 0x000fe4000bf06070 */
[----:B0-----:R-:W-:-:S06]  /*00f0*/  ULEA UR5, UR6, UR4, 0x18 ;  /* 0x0000000406057291 */ /* 0x001fcc000f8ec0ff */
[----:B------:R-:W-:-:S05]  /*0100*/  LEA R7, R6, UR5, 0x2 ;  /* 0x0000000506077c11 */ /* 0x000fca000f8e10ff */
[----:B--2---:R0:W-:Y:S01]  /*0110*/  STS [R7], R0 ;  /* 0x0000000007007388 */ /* 0x0041e20000000800 */
[----:B------:R-:W-:Y:S06]  /*0120*/  BAR.SYNC.DEFER_BLOCKING 0x0 ;  /* 0x0000000000007b1d */ /* 0x000fec0000010000 */
[----:B------:R-:W-:Y:S05]  /*0130*/  BRA.U !UP0, `(.L_x_1) ;  /* 0x0000000108547547 */ /* 0x000fea000b800000 */
[----:B------:R-:W-:Y:S02]  /*0140*/  UIADD3 UR4, UPT, UPT, UR4, 0x1000, URZ ;  /* 0x0000100004047890 */ /* 0x000fe4000fffe0ff */
[----:B------:R-:W-:Y:S02]  /*0150*/  USHF.R.U32.HI UR8, URZ, 0x1, UR7 ;  /* 0x00000001ff087899 */ /* 0x000fe40008011607 */
[----:B------:R-:W-:Y:S01]  /*0160*/  ULEA UR6, UR6, UR4, 0x18 ;  /* 0x0000000406067291 */ /* 0x000fe2000f8ec0ff */
[----:B------:R-:W-:Y:S02]  /*0170*/  UMOV UR9, 0x1 ;  /* 0x0000000100097882 */ /* 0x000fe40000000000 */
[----:B------:R-:W-:-:S09]  /*0180*/  UMOV UR4, UR5 ;  /* 0x0000000500047c82 */ /* 0x000fd20008000000 */
.L_x_2:
[C---:B------:R-:W-:Y:S01]  /*0190*/  ISETP.GE.U32.AND P0, PT, R6.reuse, UR9, PT ;  /* 0x0000000906007c0c */ /* 0x040fe2000bf06070 */
[----:B------:R-:W-:Y:S01]  /*01a0*/  UMOV UR5, UR6 ;  /* 0x0000000600057c82 */ /* 0x000fe20008000000 */
[C---:B0-----:R-:W-:Y:S01]  /*01b0*/  LEA R0, R6.reuse, UR4, 0x2 ;  /* 0x0000000406007c11 */ /* 0x041fe2000f8e10ff */
[----:B------:R-:W-:Y:S01]  /*01c0*/  UMOV UR6, UR4 ;  /* 0x0000000400067c82 */ /* 0x000fe20008000000 */
[----:B-1----:R-:W-:-:S03]  /*01d0*/  LEA R4, R6, UR5, 0x2 ;  /* 0x0000000506047c11 */ /* 0x002fc6000f8e10ff */
[----:B------:R-:W-:Y:S06]  /*01e0*/  LDS R3, [R0] ;  /* 0x0000000000037984 */ /* 0x000fec0000000800 */
[----:B------:R-:W-:Y:S01]  /*01f0*/  @P0 VIADD R2, R6, -UR9 ;  /* 0x8000000906020c36 */ /* 0x000fe20008000000 */
[----:B------:R-:W-:-:S04]  /*0200*/  USHF.L.U32 UR9, UR9, 0x1, URZ ;  /* 0x0000000109097899 */ /* 0x000fc800080006ff */
[----:B------:R-:W-:Y:S01]  /*0210*/  @P0 LEA R2, R2, UR4, 0x2 ;  /* 0x0000000402020c11 */ /* 0x000fe2000f8e10ff */
[----:B------:R-:W-:Y:S01]  /*0220*/  UISETP.GT.U32.AND UP0, UPT, UR9, UR8, UPT ;  /* 0x000000080900728c */ /* 0x000fe2000bf04070 */
[----:B------:R-:W-:-:S04]  /*0230*/  UMOV UR4, UR5 ;  /* 0x0000000500047c82 */ /* 0x000fc80008000000 */
[----:B------:R-:W0:Y:S02]  /*0240*/  @P0 LDS R2, [R2] ;  /* 0x0000000002020984 */ /* 0x000e240000000800 */
[----:B0-----:R-:W-:-:S05]  /*0250*/  @P0 FADD R3, R3, R2 ;  /* 0x0000000203030221 */ /* 0x001fca0000000000 */
[----:B------:R1:W-:Y:S01]  /*0260*/  STS [R4], R3 ;  /* 0x0000000304007388 */ /* 0x0003e20000000800 */
[----:B------:R-:W-:Y:S06]  /*0270*/  BAR.SYNC.DEFER_BLOCKING 0x0 ;  /* 0x0000000000007b1d */ /* 0x000fec0000010000 */
[----:B------:R-:W-:Y:S05]  /*0280*/  BRA.U !UP0, `(.L_x_2) ;  /* 0xfffffffd08c07547 */ /* 0x000fea000b83ffff */
.L_x_1:
[----:B------:R-:W2:Y:S01]  /*0290*/  LDCU.64 UR8, c[0x0][0x390] ;  /* 0x00007200ff0877ac */ /* 0x000ea20008000a00 */
[----:B------:R-:W-:-:S06]  /*02a0*/  UIADD3 UR4, UPT, UPT, UR7, -0x1, URZ ;  /* 0xffffffff07047890 */ /* 0x000fcc000fffe0ff */
[C---:B------:R-:W-:Y:S02]  /*02b0*/  ISETP.NE.AND P0, PT, R6.reuse, UR4, PT ;  /* 0x0000000406007c0c */ /* 0x040fe4000bf05270 */
[----:B------:R-:W-:-:S03]  /*02c0*/  LEA R6, R6, UR5, 0x2 ;  /* 0x0000000506067c11 */ /* 0x000fc6000f8e10ff */
[----:B------:R-:W3:Y:S01]  /*02d0*/  LDCU UR4, c[0x0][0x398] ;  /* 0x00007300ff0477ac */ /* 0x000ee20008000800 */
[----:B--2---:R-:W-:-:S04]  /*02e0*/  ISETP.EQ.U32.AND P1, PT, RZ, UR8, PT ;  /* 0x00000008ff007c0c */ /* 0x004fc8000bf22070 */
[----:B------:R-:W-:Y:S02]  /*02f0*/  ISETP.EQ.OR.EX P0, PT, RZ, UR9, P0, P1 ;  /* 0x00000009ff007c0c */ /* 0x000fe40008702710 */
[----:B---3--:R-:W-:-:S11]  /*0300*/  ISETP.GE.AND P1, PT, R5, UR4, PT ;  /* 0x0000000405007c0c */ /* 0x008fd6000bf26270 */
[----:B0-----:R-:W0:Y:S01]  /*0310*/  @!P0 LDS R7, [R6] ;  /* 0x0000000006078984 */ /* 0x001e220000000800 */
[----:B-1----:R-:W1:Y:S02]  /*0320*/  @!P0 LDC.64 R2, c[0x0][0x390] ;  /* 0x0000e400ff028b82 */ /* 0x002e640000000a00 */
[----:B-1----:R-:W-:-:S05]  /*0330*/  @!P0 IMAD.WIDE.U32 R2, R9, 0x4, R2 ;  /* 0x0000000409028825 */ /* 0x002fca00078e0002 */
[----:B0-----:R0:W-:Y:S01]  /*0340*/  @!P0 STG.E desc[UR10][R2.64], R7 ;  /* 0x0000000702008986 */ /* 0x0011e2000c10190a */
[----:B------:R-:W-:Y:S05]  /*0350*/  @P1 EXIT ;  /* 0x000000000000194d */ /* 0x000fea0003800000 */
[----:B0-----:R-:W0:Y:S01]  /*0360*/  LDS R7, [R6] ;  /* 0x0000000006077984 */ /* 0x001e220000000800 */
[----:B------:R-:W1:Y:S02]  /*0370*/  LDC.64 R2, c[0x0][0x388] ;  /* 0x0000e200ff027b82 */ /* 0x000e640000000a00 */
[----:B-1----:R-:W-:-:S05]  /*0380*/  IMAD.WIDE R2, R5, 0x4, R2 ;  /* 0x0000000405027825 */ /* 0x002fca00078e0202 */
[----:B0-----:R-:W-:Y:S01]  /*0390*/  STG.E desc[UR10][R2.64], R7 ;  /* 0x0000000702007986 */ /* 0x001fe2000c10190a */
[----:B------:R-:W-:Y:S05]  /*03a0*/  EXIT ;  /* 0x000000000000794d */ /* 0x000fea0003800000 */
.L_x_3:
        /* <DEDUP_REMOVED lines=13> */
.L_x_5:


//--------------------- .nv.shared._Z20add_block_prefix_sumPfPKfi --------------------------
	.section	.nv.shared._Z20add_block_prefix_sumPfPKfi,"aw",@nobits
	.sectionflags	@""
	.align	4
.nv.shared._Z20add_block_prefix_sumPfPKfi:
	.zero		1028


//--------------------- .nv.shared.reserved.0     --------------------------
	.section	.nv.shared.reserved.0,"aw",@nobits
	.weak		__nv_reservedSMEM_offset_0_alias
	.size		__nv_reservedSMEM_offset_0_alias, 0, 64
	.other		__nv_reservedSMEM_offset_0_alias,@"STO_CUDA_RESERVED_SHARED STV_DEFAULT"
__nv_reservedSMEM_offset_0_alias:
	.zero		0
	.zero		64


//--------------------- .nv.shared._Z10prefix_sumPKfPfS1_i --------------------------
	.section	.nv.shared._Z10prefix_sumPKfPfS1_i,"aw",@nobits
	.sectionflags	@""
	.align	4
.nv.shared._Z10prefix_sumPKfPfS1_i:
	.zero		9216


//--------------------- .nv.constant0._Z20add_block_prefix_sumPfPKfi --------------------------
	.section	.nv.constant0._Z20add_block_prefix_sumPfPKfi,"a",@progbits
	.sectionflags	@""
	.align	4
.nv.constant0._Z20add_block_prefix_sumPfPKfi:
	.zero		916


//--------------------- .nv.constant0._Z10prefix_sumPKfPfS1_i --------------------------
	.section	.nv.constant0._Z10prefix_sumPKfPfS1_i,"a",@progbits
	.sectionflags	@""
	.align	4
.nv.constant0._Z10prefix_sumPKfPfS1_i:
	.zero		924


//--------------------- SYMBOLS --------------------------

	.type		.nv.reservedSmem.offset0,@object
	.size		.nv.reservedSmem.offset0,0x4
	.type		.nv.reservedSmem.cap,@object
	.size		.nv.reservedSmem.cap,0x4
